	.headerflags	@"EF_CUDA_TEXMODE_UNIFIED EF_CUDA_64BIT_ADDRESS EF_CUDA_ACCELERATORS EF_CUDA_SM90 EF_CUDA_VIRTUAL_SM(EF_CUDA_SM90)"
	.elftype	@"ET_EXEC"


//--------------------- .nv.info                  --------------------------
	.section	.nv.info,"",@"SHT_CUDA_INFO"
	.align	4


	//----- nvinfo : EIATTR_REGCOUNT
	.align		4
        /*0000*/ 	.byte	0x04, 0x2f
        /*0002*/ 	.short	(.L_1 - .L_0)
	.align		4
.L_0:
        /*0004*/ 	.word	index@(triton_poi_fused__safe_softmax_4)
        /*0008*/ 	.word	0x0000001a


	//----- nvinfo : EIATTR_MIN_STACK_SIZE
	.align		4
.L_1:
        /*000c*/ 	.byte	0x04, 0x12
        /*000e*/ 	.short	(.L_3 - .L_2)
	.align		4
.L_2:
        /*0010*/ 	.word	index@(triton_poi_fused__safe_softmax_4)
        /*0014*/ 	.word	0x00000000


	//----- nvinfo : EIATTR_FRAME_SIZE
	.align		4
.L_3:
        /*0018*/ 	.byte	0x04, 0x11
        /*001a*/ 	.short	(.L_5 - .L_4)
	.align		4
.L_4:
        /*001c*/ 	.word	index@(triton_poi_fused__safe_softmax_4)
        /*0020*/ 	.word	0x00000000


	//----- nvinfo : EIATTR_MIN_STACK_SIZE
	.align		4
.L_5:
        /*0024*/ 	.byte	0x04, 0x12
        /*0026*/ 	.short	(.L_7 - .L_6)
	.align		4
.L_6:
        /*0028*/ 	.word	index@(triton_poi_fused__safe_softmax_4)
        /*002c*/ 	.word	0x00000000
.L_7:


//--------------------- .nv.info.triton_poi_fused__safe_softmax_4 --------------------------
	.section	.nv.info.triton_poi_fused__safe_softmax_4,"",@"SHT_CUDA_INFO"
	.sectionflags	@""
	.align	4


	//----- nvinfo : EIATTR_CUDA_API_VERSION
	.align		4
        /*0000*/ 	.byte	0x04, 0x37
        /*0002*/ 	.short	(.L_9 - .L_8)
.L_8:
        /*0004*/ 	.word	0x0000007c


	//----- nvinfo : EIATTR_KPARAM_INFO
	.align		4
.L_9:
        /*0008*/ 	.byte	0x04, 0x17
        /*000a*/ 	.short	(.L_11 - .L_10)
.L_10:
        /*000c*/ 	.word	0x00000000
        /*0010*/ 	.short	0x0003
        /*0012*/ 	.short	0x0018
        /*0014*/ 	.byte	0x00, 0xf0, 0x11, 0x00


	//----- nvinfo : EIATTR_KPARAM_INFO
	.align		4
.L_11:
        /*0018*/ 	.byte	0x04, 0x17
        /*001a*/ 	.short	(.L_13 - .L_12)
.L_12:
        /*001c*/ 	.word	0x00000000
        /*0020*/ 	.short	0x0002
        /*0022*/ 	.short	0x0010
        /*0024*/ 	.byte	0x00, 0xf4, 0x21, 0x00


	//----- nvinfo : EIATTR_KPARAM_INFO
	.align		4
.L_13:
        /*0028*/ 	.byte	0x04, 0x17
        /*002a*/ 	.short	(.L_15 - .L_14)
.L_14:
        /*002c*/ 	.word	0x00000000
        /*0030*/ 	.short	0x0001
        /*0032*/ 	.short	0x0008
        /*0034*/ 	.byte	0x00, 0xf4, 0x21, 0x00


	//----- nvinfo : EIATTR_KPARAM_INFO
	.align		4
.L_15:
        /*0038*/ 	.byte	0x04, 0x17
        /*003a*/ 	.short	(.L_17 - .L_16)
.L_16:
        /*003c*/ 	.word	0x00000000
        /*0040*/ 	.short	0x0000
        /*0042*/ 	.short	0x0000
        /*0044*/ 	.byte	0x00, 0xf4, 0x21, 0x00


	//----- nvinfo : EIATTR_SPARSE_MMA_MASK
	.align		4
.L_17:
        /*0048*/ 	.byte	0x03, 0x50
        /*004a*/ 	.short	0x0000


	//----- nvinfo : EIATTR_MAXREG_COUNT
	.align		4
        /*004c*/ 	.byte	0x03, 0x1b
        /*004e*/ 	.short	0x00ff


	//----- nvinfo : EIATTR_EXIT_INSTR_OFFSETS
	.align		4
        /*0050*/ 	.byte	0x04, 0x1c
        /*0052*/ 	.short	(.L_19 - .L_18)


	//   ....[0]....
.L_18:
        /*0054*/ 	.word	0x000005e0


	//   ....[1]....
        /*0058*/ 	.word	0x00000600


	//----- nvinfo : EIATTR_REQNTID
	.align		4
.L_19:
        /*005c*/ 	.byte	0x04, 0x10
        /*005e*/ 	.short	(.L_21 - .L_20)
.L_20:
        /*0060*/ 	.word	0x00000080
        /*0064*/ 	.word	0x00000001
        /*0068*/ 	.word	0x00000001


	//----- nvinfo : EIATTR_CBANK_PARAM_SIZE
	.align		4
.L_21:
        /*006c*/ 	.byte	0x03, 0x19
        /*006e*/ 	.short	0x001c


	//----- nvinfo : EIATTR_PARAM_CBANK
	.align		4
        /*0070*/ 	.byte	0x04, 0x0a
        /*0072*/ 	.short	(.L_23 - .L_22)
	.align		4
.L_22:
        /*0074*/ 	.word	index@(.nv.constant0.triton_poi_fused__safe_softmax_4)
        /*0078*/ 	.short	0x0210
        /*007a*/ 	.short	0x001c


	//----- nvinfo : EIATTR_SW_WAR
	.align		4
.L_23:
        /*007c*/ 	.byte	0x04, 0x36
        /*007e*/ 	.short	(.L_25 - .L_24)
.L_24:
        /*0080*/ 	.word	0x00000008
.L_25:


//--------------------- .nv.callgraph             --------------------------
	.section	.nv.callgraph,"",@"SHT_CUDA_CALLGRAPH"
	.align	4
	.sectionentsize	8
	.align		4
        /*0000*/ 	.word	0x00000000
	.align		4
        /*0004*/ 	.word	0xffffffff
	.align		4
        /*0008*/ 	.word	0x00000000
	.align		4
        /*000c*/ 	.word	0xfffffffe
	.align		4
        /*0010*/ 	.word	0x00000000
	.align		4
        /*0014*/ 	.word	0xfffffffd
	.align		4
        /*0018*/ 	.word	0x00000000
	.align		4
        /*001c*/ 	.word	0xfffffffc


//--------------------- .text.triton_poi_fused__safe_softmax_4 --------------------------
	.section	.text.triton_poi_fused__safe_softmax_4,"ax",@progbits
	.align	128
        .global         triton_poi_fused__safe_softmax_4
        .type           triton_poi_fused__safe_softmax_4,@function
        .size           triton_poi_fused__safe_softmax_4,(.L_x_1 - triton_poi_fused__safe_softmax_4)
        .other          triton_poi_fused__safe_softmax_4,@"STO_CUDA_ENTRY STV_DEFAULT"
triton_poi_fused__safe_softmax_4:
.text.triton_poi_fused__safe_softmax_4:
[----:B------:R-:W0:Y:S01]  /*0000*/  LDC R1, c[0x0][0x28] ;  /* 0x00000a00ff017b82 */ /* 0x000e220000000800 */
[----:B------:R-:W1:Y:S07]  /*0010*/  S2R R0, SR_TID.X ;  /* 0x0000000000007919 */ /* 0x000e6e0000002100 */
[----:B------:R-:W2:Y:S01]  /*0020*/  LDC.64 R2, c[0x0][0x218] ;  /* 0x00008600ff027b82 */ /* 0x000ea20000000a00 */
[----:B------:R-:W-:Y:S01]  /*0030*/  CS2R R10, SRZ ;  /* 0x00000000000a7805 */ /* 0x000fe2000001ff00 */
[----:B------:R-:W3:Y:S06]  /*0040*/  S2R R9, SR_CTAID.X ;  /* 0x0000000000097919 */ /* 0x000eec0000002500 */
[----:B------:R-:W4:Y:S01]  /*0050*/  LDC.64 R6, c[0x0][0x210] ;  /* 0x00008400ff067b82 */ /* 0x000f220000000a00 */
[----:B------:R-:W-:Y:S01]  /*0060*/  ULDC.64 UR4, c[0x0][0x208] ;  /* 0x0000820000047ab9 */ /* 0x000fe20000000a00 */
[----:B------:R-:W-:-:S02]  /*0070*/  IMAD.MOV.U32 R8, RZ, RZ, RZ ;  /* 0x000000ffff087224 */ /* 0x000fc400078e00ff */
[----:B-1----:R-:W-:Y:S01]  /*0080*/  IMAD.SHL.U32 R0, R0, 0x2, RZ ;  /* 0x0000000200007824 */ /* 0x002fe200078e00ff */
[----:B---3--:R-:W-:-:S04]  /*0090*/  SHF.R.S32.HI R4, RZ, 0x17, R9 ;  /* 0x00000017ff047819 */ /* 0x008fc80000011409 */
[----:B------:R-:W-:Y:S02]  /*00a0*/  LOP3.LUT R0, R0, 0xfe, RZ, 0xc0, !PT ;  /* 0x000000fe00007812 */ /* 0x000fe400078ec0ff */
[----:B------:R-:W-:-:S03]  /*00b0*/  SGXT R4, R4, 0x1 ;  /* 0x000000010404781a */ /* 0x000fc60000000200 */
[----:B------:R-:W-:Y:S01]  /*00c0*/  IMAD R9, R9, 0x100, R0 ;  /* 0x0000010009097824 */ /* 0x000fe200078e0200 */
[----:B------:R-:W-:Y:S01]  /*00d0*/  CS2R R12, SRZ ;  /* 0x00000000000c7805 */ /* 0x000fe2000001ff00 */
[----:B------:R-:W-:-:S03]  /*00e0*/  IMAD.MOV.U32 R0, RZ, RZ, RZ ;  /* 0x000000ffff007224 */ /* 0x000fc600078e00ff */
[----:B------:R-:W-:Y:S02]  /*00f0*/  LEA.HI R4, R4, R9, RZ, 0x2 ;  /* 0x0000000904047211 */ /* 0x000fe400078f10ff */
[----:B------:R-:W-:Y:S02]  /*0100*/  ISETP.GE.AND P0, PT, R9, 0x400, PT ;  /* 0x000004000900780c */ /* 0x000fe40003f06270 */
[----:B------:R-:W-:Y:S02]  /*0110*/  LOP3.LUT R17, R4, 0xfffffffc, RZ, 0xc0, !PT ;  /* 0xfffffffc04117812 */ /* 0x000fe400078ec0ff */
[----:B------:R-:W-:-:S03]  /*0120*/  CS2R R14, SRZ ;  /* 0x00000000000e7805 */ /* 0x000fc6000001ff00 */
[----:B--2---:R-:W-:-:S06]  /*0130*/  IMAD.WIDE R4, R17, 0x4, R2 ;  /* 0x0000000411047825 */ /* 0x004fcc00078e0202 */
[----:B------:R-:W2:Y:S04]  /*0140*/  @!P0 LDG.E.EL R10, desc[UR4][R4.64] ;  /* 0x00000004040a8981 */ /* 0x000ea8000c2e1900 */
[----:B------:R-:W2:Y:S04]  /*0150*/  @!P0 LDG.E.EL R13, desc[UR4][R4.64+0x4] ;  /* 0x00000404040d8981 */ /* 0x000ea8000c2e1900 */
[----:B------:R-:W3:Y:S04]  /*0160*/  @!P0 LDG.E.EL R0, desc[UR4][R4.64] ;  /* 0x0000000404008981 */ /* 0x000ee8000c2e1900 */
[----:B------:R-:W3:Y:S01]  /*0170*/  @!P0 LDG.E.EL R11, desc[UR4][R4.64+0x4] ;  /* 0x00000404040b8981 */ /* 0x000ee2000c2e1900 */
[----:B------:R-:W-:-:S03]  /*0180*/  CS2R R20, SRZ ;  /* 0x0000000000147805 */ /* 0x000fc6000001ff00 */
[----:B------:R-:W5:Y:S01]  /*0190*/  @!P0 LDG.E.EL R14, desc[UR4][R4.64+0x8] ;  /* 0x00000804040e8981 */ /* 0x000f62000c2e1900 */
[----:B----4-:R-:W-:-:S03]  /*01a0*/  IMAD.WIDE R6, R17, 0x4, R6 ;  /* 0x0000000411067825 */ /* 0x010fc600078e0206 */
[----:B------:R-:W4:Y:S04]  /*01b0*/  @!P0 LDG.E.EL R8, desc[UR4][R4.64+0x8] ;  /* 0x0000080404088981 */ /* 0x000f28000c2e1900 */
[----:B------:R-:W4:Y:S04]  /*01c0*/  @!P0 LDG.E.EL R15, desc[UR4][R4.64+0xc] ;  /* 0x00000c04040f8981 */ /* 0x000f28000c2e1900 */
[----:B------:R1:W4:Y:S01]  /*01d0*/  @!P0 LDG.E.EL R12, desc[UR4][R4.64+0xc] ;  /* 0x00000c04040c8981 */ /* 0x000322000c2e1900 */
[----:B------:R-:W-:-:S03]  /*01e0*/  CS2R R22, SRZ ;  /* 0x0000000000167805 */ /* 0x000fc6000001ff00 */
[----:B------:R-:W4:Y:S04]  /*01f0*/  @!P0 LDG.E.EL R21, desc[UR4][R6.64+0x8] ;  /* 0x0000080406158981 */ /* 0x000f28000c2e1900 */
[----:B------:R-:W4:Y:S01]  /*0200*/  @!P0 LDG.E.EL R23, desc[UR4][R6.64+0xc] ;  /* 0x00000c0406178981 */ /* 0x000f22000c2e1900 */
[----:B------:R-:W-:-:S03]  /*0210*/  CS2R R18, SRZ ;  /* 0x0000000000127805 */ /* 0x000fc6000001ff00 */
[----:B------:R-:W4:Y:S04]  /*0220*/  @!P0 LDG.E.EL R22, desc[UR4][R6.64] ;  /* 0x0000000406168981 */ /* 0x000f28000c2e1900 */
[----:B------:R-:W4:Y:S04]  /*0230*/  @!P0 LDG.E.EL R20, desc[UR4][R6.64+0x4] ;  /* 0x0000040406148981 */ /* 0x000f28000c2e1900 */
[----:B------:R-:W4:Y:S04]  /*0240*/  @!P0 LDG.E.EL R19, desc[UR4][R6.64] ;  /* 0x0000000406138981 */ /* 0x000f28000c2e1900 */
[----:B------:R-:W4:Y:S01]  /*0250*/  @!P0 LDG.E.EL R18, desc[UR4][R6.64+0x4] ;  /* 0x0000040406128981 */ /* 0x000f22000c2e1900 */
[----:B------:R-:W-:-:S02]  /*0260*/  CS2R R16, SRZ ;  /* 0x0000000000107805 */ /* 0x000fc4000001ff00 */
[----:B-1----:R-:W-:Y:S01]  /*0270*/  CS2R R4, SRZ ;  /* 0x0000000000047805 */ /* 0x002fe2000001ff00 */
[----:B------:R-:W-:-:S03]  /*0280*/  IMAD.WIDE R2, R9, 0x4, R2 ;  /* 0x0000000409027825 */ /* 0x000fc600078e0202 */
[----:B------:R-:W4:Y:S04]  /*0290*/  @!P0 LDG.E.EL R17, desc[UR4][R6.64+0x8] ;  /* 0x0000080406118981 */ /* 0x000f28000c2e1900 */
[----:B------:R-:W4:Y:S04]  /*02a0*/  @!P0 LDG.E.EL R16, desc[UR4][R6.64+0xc] ;  /* 0x00000c0406108981 */ /* 0x000f28000c2e1900 */
[----:B------:R1:W4:Y:S02]  /*02b0*/  @!P0 LDG.E.64 R4, desc[UR4][R2.64] ;  /* 0x0000000402048981 */ /* 0x000324000c1e1b00 */
[----:B-1----:R-:W1:Y:S02]  /*02c0*/  LDC.64 R2, c[0x0][0x220] ;  /* 0x00008800ff027b82 */ /* 0x002e640000000a00 */
[----:B-1----:R-:W-:-:S04]  /*02d0*/  IMAD.WIDE R2, R9, 0x4, R2 ;  /* 0x0000000409027825 */ /* 0x002fc800078e0202 */
[----:B--2---:R-:W-:Y:S01]  /*02e0*/  FADD R13, R13, R10 ;  /* 0x0000000a0d0d7221 */ /* 0x004fe20000000000 */
[----:B---3--:R-:W-:-:S03]  /*02f0*/  FADD R11, R11, R0 ;  /* 0x000000000b0b7221 */ /* 0x008fc60000000000 */
[----:B-----5:R-:W-:Y:S01]  /*0300*/  FADD R14, R13, R14 ;  /* 0x0000000e0d0e7221 */ /* 0x020fe20000000000 */
[----:B----4-:R-:W-:-:S03]  /*0310*/  FADD R11, R11, R8 ;  /* 0x000000080b0b7221 */ /* 0x010fc60000000000 */
[----:B------:R-:W-:Y:S01]  /*0320*/  FADD R14, R14, R15 ;  /* 0x0000000f0e0e7221 */ /* 0x000fe20000000000 */
[----:B------:R-:W-:-:S04]  /*0330*/  FADD R12, R11, R12 ;  /* 0x0000000c0b0c7221 */ /* 0x000fc80000000000 */
[----:B------:R-:W-:Y:S02]  /*0340*/  FSETP.GT.AND P2, PT, |R14|, 8.50705917302346158658e+37, PT ;  /* 0x7e8000000e00780b */ /* 0x000fe40003f44200 */
[----:B------:R-:W-:Y:S02]  /*0350*/  FSETP.NEU.AND P4, PT, R21, -INF , PT ;  /* 0xff8000001500780b */ /* 0x000fe40003f8d000 */
[----:B------:R-:W-:Y:S02]  /*0360*/  FSETP.GT.AND P3, PT, |R12|, 8.50705917302346158658e+37, PT ;  /* 0x7e8000000c00780b */ /* 0x000fe40003f64200 */
[----:B------:R-:W-:Y:S02]  /*0370*/  SEL R0, RZ, 0x4, !P4 ;  /* 0x00000004ff007807 */ /* 0x000fe40006000000 */
[----:B------:R-:W-:Y:S02]  /*0380*/  FSETP.GEU.AND P4, PT, |R14|, 1.175494350822287508e-38, PT ;  /* 0x008000000e00780b */ /* 0x000fe40003f8e200 */
[----:B------:R-:W-:-:S02]  /*0390*/  FSETP.GEU.AND P1, PT, |R12|, 1.175494350822287508e-38, PT ;  /* 0x008000000c00780b */ /* 0x000fc40003f2e200 */
[----:B------:R-:W-:Y:S01]  /*03a0*/  FSETP.NEU.AND P5, PT, R23, -INF , PT ;  /* 0xff8000001700780b */ /* 0x000fe20003fad000 */
[----:B------:R-:W-:Y:S01]  /*03b0*/  @P2 FMUL R14, R14, 0.25 ;  /* 0x3e8000000e0e2820 */ /* 0x000fe20000400000 */
[----:B------:R-:W-:Y:S02]  /*03c0*/  FSETP.NEU.AND P6, PT, R22, -INF , PT ;  /* 0xff8000001600780b */ /* 0x000fe40003fcd000 */
[----:B0-----:R-:W-:Y:S02]  /*03d0*/  SEL R7, RZ, 0x7fff8, !P5 ;  /* 0x0007fff8ff077807 */ /* 0x001fe40006800000 */
[----:B------:R-:W-:Y:S01]  /*03e0*/  FSETP.NEU.AND P5, PT, R20, -INF , PT ;  /* 0xff8000001400780b */ /* 0x000fe20003fad000 */
[----:B------:R-:W-:Y:S01]  /*03f0*/  @P3 FMUL R12, R12, 0.25 ;  /* 0x3e8000000c0c3820 */ /* 0x000fe20000400000 */
[----:B------:R-:W-:Y:S01]  /*0400*/  SEL R6, RZ, 0x1, !P6 ;  /* 0x00000001ff067807 */ /* 0x000fe20007000000 */
[----:B------:R-:W-:Y:S01]  /*0410*/  @!P4 FMUL R14, R14, 16777216 ;  /* 0x4b8000000e0ec820 */ /* 0x000fe20000400000 */
[----:B------:R-:W-:-:S02]  /*0420*/  SEL R11, RZ, 0x1fffe, !P5 ;  /* 0x0001fffeff0b7807 */ /* 0x000fc40006800000 */
[----:B------:R-:W-:Y:S02]  /*0430*/  FSETP.NEU.AND P6, PT, R19, -INF , PT ;  /* 0xff8000001300780b */ /* 0x000fe40003fcd000 */
[----:B------:R-:W-:Y:S01]  /*0440*/  FSETP.NEU.AND P5, PT, R18, -INF , PT ;  /* 0xff8000001200780b */ /* 0x000fe20003fad000 */
[----:B------:R-:W-:Y:S01]  /*0450*/  @!P1 FMUL R12, R12, 16777216 ;  /* 0x4b8000000c0c9820 */ /* 0x000fe20000400000 */
[----:B------:R-:W-:Y:S02]  /*0460*/  SEL R8, RZ, 0x1, !P6 ;  /* 0x00000001ff087807 */ /* 0x000fe40007000000 */
[----:B------:R-:W-:Y:S01]  /*0470*/  SEL R13, RZ, 0x1fffe, !P5 ;  /* 0x0001fffeff0d7807 */ /* 0x000fe20006800000 */
[----:B------:R-:W0:Y:S01]  /*0480*/  MUFU.RCP R15, R12 ;  /* 0x0000000c000f7308 */ /* 0x000e220000001000 */
[----:B------:R-:W-:Y:S01]  /*0490*/  IMAD.IADD R6, R6, 0x1, R11 ;  /* 0x0000000106067824 */ /* 0x000fe200078e020b */
[----:B------:R-:W-:Y:S02]  /*04a0*/  FSETP.NEU.AND P6, PT, R17, -INF , PT ;  /* 0xff8000001100780b */ /* 0x000fe40003fcd000 */
[----:B------:R-:W-:-:S04]  /*04b0*/  IMAD.IADD R13, R8, 0x1, R13 ;  /* 0x00000001080d7824 */ /* 0x000fc800078e020d */
[----:B------:R-:W1:Y:S01]  /*04c0*/  MUFU.RCP R14, R14 ;  /* 0x0000000e000e7308 */ /* 0x000e620000001000 */
[----:B------:R-:W-:Y:S01]  /*04d0*/  FSETP.NEU.AND P5, PT, R16, -INF , PT ;  /* 0xff8000001000780b */ /* 0x000fe20003fad000 */
[----:B------:R-:W-:Y:S01]  /*04e0*/  @P3 FMUL R4, R4, 0.25 ;  /* 0x3e80000004043820 */ /* 0x000fe20000400000 */
[----:B------:R-:W-:Y:S01]  /*04f0*/  @P2 FMUL R5, R5, 0.25 ;  /* 0x3e80000005052820 */ /* 0x000fe20000400000 */
[----:B------:R-:W-:Y:S02]  /*0500*/  SEL R8, RZ, 0x4, !P6 ;  /* 0x00000004ff087807 */ /* 0x000fe40007000000 */
[----:B------:R-:W-:Y:S02]  /*0510*/  SEL R11, RZ, 0x7fff8, !P5 ;  /* 0x0007fff8ff0b7807 */ /* 0x000fe40006800000 */
[----:B------:R-:W-:Y:S02]  /*0520*/  LOP3.LUT R6, R6, 0x3, RZ, 0xc0, !PT ;  /* 0x0000000306067812 */ /* 0x000fe400078ec0ff */
[----:B------:R-:W-:Y:S01]  /*0530*/  LOP3.LUT R13, R13, 0x3, RZ, 0xc0, !PT ;  /* 0x000000030d0d7812 */ /* 0x000fe200078ec0ff */
[----:B------:R-:W-:Y:S01]  /*0540*/  @!P1 FMUL R4, R4, 16777216 ;  /* 0x4b80000004049820 */ /* 0x000fe20000400000 */
[----:B------:R-:W-:Y:S01]  /*0550*/  @!P4 FMUL R5, R5, 16777216 ;  /* 0x4b8000000505c820 */ /* 0x000fe20000400000 */
[----:B------:R-:W-:-:S02]  /*0560*/  IADD3 R0, R6, R7, R0 ;  /* 0x0000000706007210 */ /* 0x000fc40007ffe000 */
[----:B------:R-:W-:Y:S01]  /*0570*/  IADD3 R8, R13, R11, R8 ;  /* 0x0000000b0d087210 */ /* 0x000fe20007ffe008 */
[----:B0-----:R-:W-:Y:S01]  /*0580*/  FMUL R15, R15, R4 ;  /* 0x000000040f0f7220 */ /* 0x001fe20000400000 */
[----:B-1----:R-:W-:Y:S01]  /*0590*/  FMUL R14, R14, R5 ;  /* 0x000000050e0e7220 */ /* 0x002fe20000400000 */
[----:B------:R-:W-:Y:S02]  /*05a0*/  LOP3.LUT P1, RZ, R0, 0xf, RZ, 0xc0, !PT ;  /* 0x0000000f00ff7812 */ /* 0x000fe4000782c0ff */
[----:B------:R-:W-:Y:S02]  /*05b0*/  LOP3.LUT P2, RZ, R8, 0xf, RZ, 0xc0, !PT ;  /* 0x0000000f08ff7812 */ /* 0x000fe4000784c0ff */
[----:B------:R-:W-:Y:S02]  /*05c0*/  SEL R4, R15, RZ, P1 ;  /* 0x000000ff0f047207 */ /* 0x000fe40000800000 */
[----:B------:R-:W-:Y:S01]  /*05d0*/  SEL R5, R14, RZ, P2 ;  /* 0x000000ff0e057207 */ /* 0x000fe20001000000 */
[----:B------:R-:W-:Y:S08]  /*05e0*/  @P0 EXIT ;  /* 0x000000000000094d */ /* 0x000ff00003800000 */
[----:B------:R-:W-:Y:S01]  /*05f0*/  STG.E.64 desc[UR4][R2.64], R4 ;  /* 0x0000000402007986 */ /* 0x000fe2000c101b04 */
[----:B------:R-:W-:Y:S05]  /*0600*/  EXIT ;  /* 0x000000000000794d */ /* 0x000fea0003800000 */
.L_x_0:
[----:B------:R-:W-:-:S00]  /*0610*/  BRA `(.L_x_0) ;  /* 0xfffffffc00fc7947 */ /* 0x000fc0000383ffff */
[----:B------:R-:W-:-:S00]  /*0620*/  NOP ;  /* 0x0000000000007918 */ /* 0x000fc00000000000 */
        /* <DEDUP_REMOVED lines=13> */
.L_x_1:


//--------------------- .nv.constant0.triton_poi_fused__safe_softmax_4 --------------------------
	.section	.nv.constant0.triton_poi_fused__safe_softmax_4,"a",@progbits
	.sectionflags	@""
	.align	4
.nv.constant0.triton_poi_fused__safe_softmax_4:
	.zero		556
